//
// Generated by NVIDIA NVVM Compiler
//
// Compiler Build ID: CL-36424714
// Cuda compilation tools, release 13.0, V13.0.88
// Based on NVVM 20.0.0
//

.version 9.0
.target sm_100
.address_size 64

	// .globl	_Z14my_sgemm_naiveiiifPKfS0_fPf

.visible .entry _Z14my_sgemm_naiveiiifPKfS0_fPf(
	.param .u32 _Z14my_sgemm_naiveiiifPKfS0_fPf_param_0,
	.param .u32 _Z14my_sgemm_naiveiiifPKfS0_fPf_param_1,
	.param .u32 _Z14my_sgemm_naiveiiifPKfS0_fPf_param_2,
	.param .f32 _Z14my_sgemm_naiveiiifPKfS0_fPf_param_3,
	.param .u64 .ptr .align 1 _Z14my_sgemm_naiveiiifPKfS0_fPf_param_4,
	.param .u64 .ptr .align 1 _Z14my_sgemm_naiveiiifPKfS0_fPf_param_5,
	.param .f32 _Z14my_sgemm_naiveiiifPKfS0_fPf_param_6,
	.param .u64 .ptr .align 1 _Z14my_sgemm_naiveiiifPKfS0_fPf_param_7
)
{
	.reg .pred 	%p<13>;
	.reg .b32 	%r<94>;
	.reg .b32 	%f<73>;
	.reg .b64 	%rd<70>;

	ld.param.u32 	%r46, [_Z14my_sgemm_naiveiiifPKfS0_fPf_param_0];
	ld.param.u32 	%r47, [_Z14my_sgemm_naiveiiifPKfS0_fPf_param_1];
	ld.param.u32 	%r45, [_Z14my_sgemm_naiveiiifPKfS0_fPf_param_2];
	ld.param.f32 	%f13, [_Z14my_sgemm_naiveiiifPKfS0_fPf_param_3];
	ld.param.u64 	%rd4, [_Z14my_sgemm_naiveiiifPKfS0_fPf_param_4];
	ld.param.u64 	%rd5, [_Z14my_sgemm_naiveiiifPKfS0_fPf_param_5];
	ld.param.f32 	%f14, [_Z14my_sgemm_naiveiiifPKfS0_fPf_param_6];
	cvta.to.global.u64 	%rd1, %rd5;
	cvta.to.global.u64 	%rd2, %rd4;
	mov.u32 	%r48, %ctaid.x;
	mov.u32 	%r49, %ntid.x;
	mov.u32 	%r50, %tid.x;
	mad.lo.s32 	%r1, %r48, %r49, %r50;
	mov.u32 	%r51, %ctaid.y;
	mov.u32 	%r52, %ntid.y;
	mul.lo.s32 	%r2, %r51, %r52;
	mov.u32 	%r3, %tid.y;
	add.s32 	%r53, %r2, %r3;
	setp.ge.u32 	%p1, %r1, %r46;
	setp.ge.u32 	%p2, %r53, %r47;
	or.pred  	%p3, %p1, %p2;
	@%p3 bra 	$L__BB0_14;
	setp.lt.s32 	%p4, %r45, 1;
	mov.f32 	%f72, 0f00000000;
	@%p4 bra 	$L__BB0_13;
	mul.lo.s32 	%r5, %r45, %r1;
	and.b32  	%r6, %r45, 7;
	setp.lt.u32 	%p5, %r45, 8;
	mov.f32 	%f72, 0f00000000;
	mov.b32 	%r92, 0;
	@%p5 bra 	$L__BB0_5;
	and.b32  	%r92, %r45, 2147483640;
	neg.s32 	%r90, %r92;
	add.s32 	%r55, %r3, %r47;
	add.s32 	%r89, %r55, %r2;
	shl.b32 	%r10, %r47, 3;
	shl.b32 	%r56, %r47, 1;
	add.s32 	%r88, %r53, %r56;
	mad.lo.s32 	%r87, %r47, 3, %r53;
	shl.b32 	%r57, %r47, 2;
	add.s32 	%r86, %r53, %r57;
	mad.lo.s32 	%r85, %r47, 5, %r53;
	mad.lo.s32 	%r84, %r47, 6, %r53;
	mad.lo.s32 	%r83, %r47, 7, %r53;
	add.s32 	%r81, %r5, 3;
	mov.f32 	%f72, 0f00000000;
	mov.u32 	%r82, %r53;
$L__BB0_4:
	.pragma "nounroll";
	add.s32 	%r58, %r81, -3;
	mul.wide.u32 	%rd6, %r58, 4;
	add.s64 	%rd7, %rd2, %rd6;
	ld.global.f32 	%f19, [%rd7];
	mul.wide.u32 	%rd8, %r82, 4;
	add.s64 	%rd9, %rd1, %rd8;
	ld.global.f32 	%f20, [%rd9];
	fma.rn.f32 	%f21, %f19, %f20, %f72;
	add.s32 	%r59, %r81, -2;
	mul.wide.u32 	%rd10, %r59, 4;
	add.s64 	%rd11, %rd2, %rd10;
	ld.global.f32 	%f22, [%rd11];
	mul.wide.u32 	%rd12, %r89, 4;
	add.s64 	%rd13, %rd1, %rd12;
	ld.global.f32 	%f23, [%rd13];
	fma.rn.f32 	%f24, %f22, %f23, %f21;
	add.s32 	%r60, %r81, -1;
	mul.wide.u32 	%rd14, %r60, 4;
	add.s64 	%rd15, %rd2, %rd14;
	ld.global.f32 	%f25, [%rd15];
	mul.wide.u32 	%rd16, %r88, 4;
	add.s64 	%rd17, %rd1, %rd16;
	ld.global.f32 	%f26, [%rd17];
	fma.rn.f32 	%f27, %f25, %f26, %f24;
	add.s32 	%r61, %r81, 4;
	mul.wide.u32 	%rd18, %r81, 4;
	add.s64 	%rd19, %rd2, %rd18;
	ld.global.f32 	%f28, [%rd19];
	mul.wide.u32 	%rd20, %r87, 4;
	add.s64 	%rd21, %rd1, %rd20;
	ld.global.f32 	%f29, [%rd21];
	fma.rn.f32 	%f30, %f28, %f29, %f27;
	add.s32 	%r62, %r81, 1;
	mul.wide.u32 	%rd22, %r62, 4;
	add.s64 	%rd23, %rd2, %rd22;
	ld.global.f32 	%f31, [%rd23];
	mul.wide.u32 	%rd24, %r86, 4;
	add.s64 	%rd25, %rd1, %rd24;
	ld.global.f32 	%f32, [%rd25];
	fma.rn.f32 	%f33, %f31, %f32, %f30;
	add.s32 	%r63, %r81, 2;
	mul.wide.u32 	%rd26, %r63, 4;
	add.s64 	%rd27, %rd2, %rd26;
	ld.global.f32 	%f34, [%rd27];
	mul.wide.u32 	%rd28, %r85, 4;
	add.s64 	%rd29, %rd1, %rd28;
	ld.global.f32 	%f35, [%rd29];
	fma.rn.f32 	%f36, %f34, %f35, %f33;
	add.s32 	%r64, %r81, 3;
	mul.wide.u32 	%rd30, %r64, 4;
	add.s64 	%rd31, %rd2, %rd30;
	ld.global.f32 	%f37, [%rd31];
	mul.wide.u32 	%rd32, %r84, 4;
	add.s64 	%rd33, %rd1, %rd32;
	ld.global.f32 	%f38, [%rd33];
	fma.rn.f32 	%f39, %f37, %f38, %f36;
	mul.wide.u32 	%rd34, %r61, 4;
	add.s64 	%rd35, %rd2, %rd34;
	ld.global.f32 	%f40, [%rd35];
	mul.wide.u32 	%rd36, %r83, 4;
	add.s64 	%rd37, %rd1, %rd36;
	ld.global.f32 	%f41, [%rd37];
	fma.rn.f32 	%f72, %f40, %f41, %f39;
	add.s32 	%r90, %r90, 8;
	add.s32 	%r89, %r89, %r10;
	add.s32 	%r88, %r88, %r10;
	add.s32 	%r87, %r87, %r10;
	add.s32 	%r86, %r86, %r10;
	add.s32 	%r85, %r85, %r10;
	add.s32 	%r84, %r84, %r10;
	add.s32 	%r83, %r83, %r10;
	add.s32 	%r82, %r82, %r10;
	add.s32 	%r81, %r81, 8;
	setp.ne.s32 	%p6, %r90, 0;
	@%p6 bra 	$L__BB0_4;
$L__BB0_5:
	setp.eq.s32 	%p7, %r6, 0;
	@%p7 bra 	$L__BB0_13;
	and.b32  	%r39, %r45, 3;
	setp.lt.u32 	%p8, %r6, 4;
	@%p8 bra 	$L__BB0_8;
	add.s32 	%r65, %r92, %r5;
	mul.wide.u32 	%rd38, %r65, 4;
	add.s64 	%rd39, %rd2, %rd38;
	ld.global.f32 	%f43, [%rd39];
	mad.lo.s32 	%r66, %r92, %r47, %r53;
	mul.wide.u32 	%rd40, %r66, 4;
	add.s64 	%rd41, %rd1, %rd40;
	ld.global.f32 	%f44, [%rd41];
	fma.rn.f32 	%f45, %f43, %f44, %f72;
	add.s32 	%r67, %r65, 1;
	mul.wide.u32 	%rd42, %r67, 4;
	add.s64 	%rd43, %rd2, %rd42;
	ld.global.f32 	%f46, [%rd43];
	add.s32 	%r68, %r66, %r47;
	mul.wide.u32 	%rd44, %r68, 4;
	add.s64 	%rd45, %rd1, %rd44;
	ld.global.f32 	%f47, [%rd45];
	fma.rn.f32 	%f48, %f46, %f47, %f45;
	add.s32 	%r69, %r65, 2;
	mul.wide.u32 	%rd46, %r69, 4;
	add.s64 	%rd47, %rd2, %rd46;
	ld.global.f32 	%f49, [%rd47];
	add.s32 	%r70, %r68, %r47;
	mul.wide.u32 	%rd48, %r70, 4;
	add.s64 	%rd49, %rd1, %rd48;
	ld.global.f32 	%f50, [%rd49];
	fma.rn.f32 	%f51, %f49, %f50, %f48;
	add.s32 	%r71, %r65, 3;
	mul.wide.u32 	%rd50, %r71, 4;
	add.s64 	%rd51, %rd2, %rd50;
	ld.global.f32 	%f52, [%rd51];
	add.s32 	%r72, %r70, %r47;
	mul.wide.u32 	%rd52, %r72, 4;
	add.s64 	%rd53, %rd1, %rd52;
	ld.global.f32 	%f53, [%rd53];
	fma.rn.f32 	%f72, %f52, %f53, %f51;
	add.s32 	%r92, %r92, 4;
$L__BB0_8:
	setp.eq.s32 	%p9, %r39, 0;
	@%p9 bra 	$L__BB0_13;
	setp.eq.s32 	%p10, %r39, 1;
	@%p10 bra 	$L__BB0_11;
	add.s32 	%r73, %r92, %r5;
	mul.wide.u32 	%rd54, %r73, 4;
	add.s64 	%rd55, %rd2, %rd54;
	ld.global.f32 	%f55, [%rd55];
	mad.lo.s32 	%r74, %r92, %r47, %r53;
	mul.wide.u32 	%rd56, %r74, 4;
	add.s64 	%rd57, %rd1, %rd56;
	ld.global.f32 	%f56, [%rd57];
	fma.rn.f32 	%f57, %f55, %f56, %f72;
	add.s32 	%r75, %r73, 1;
	mul.wide.u32 	%rd58, %r75, 4;
	add.s64 	%rd59, %rd2, %rd58;
	ld.global.f32 	%f58, [%rd59];
	add.s32 	%r76, %r74, %r47;
	mul.wide.u32 	%rd60, %r76, 4;
	add.s64 	%rd61, %rd1, %rd60;
	ld.global.f32 	%f59, [%rd61];
	fma.rn.f32 	%f72, %f58, %f59, %f57;
	add.s32 	%r92, %r92, 2;
$L__BB0_11:
	and.b32  	%r77, %r45, 1;
	setp.eq.b32 	%p11, %r77, 1;
	not.pred 	%p12, %p11;
	@%p12 bra 	$L__BB0_13;
	add.s32 	%r78, %r92, %r5;
	mul.wide.u32 	%rd62, %r78, 4;
	add.s64 	%rd63, %rd2, %rd62;
	ld.global.f32 	%f60, [%rd63];
	mad.lo.s32 	%r79, %r92, %r47, %r53;
	mul.wide.u32 	%rd64, %r79, 4;
	add.s64 	%rd65, %rd1, %rd64;
	ld.global.f32 	%f61, [%rd65];
	fma.rn.f32 	%f72, %f60, %f61, %f72;
$L__BB0_13:
	ld.param.u64 	%rd69, [_Z14my_sgemm_naiveiiifPKfS0_fPf_param_7];
	mad.lo.s32 	%r80, %r47, %r1, %r53;
	cvta.to.global.u64 	%rd66, %rd69;
	mul.wide.u32 	%rd67, %r80, 4;
	add.s64 	%rd68, %rd66, %rd67;
	ld.global.f32 	%f62, [%rd68];
	mul.f32 	%f63, %f14, %f62;
	fma.rn.f32 	%f64, %f13, %f72, %f63;
	st.global.f32 	[%rd68], %f64;
$L__BB0_14:
	ret;

}


// ===== COMPILED SASS (sm_100) =====

	.target	sm_100

	.elftype	@"ET_EXEC"


//--------------------- .note.nv.tkinfo           --------------------------
	.section	.note.nv.tkinfo,"",@"SHT_NOTE"
	.sectionflags	@"SHF_NOTE_NV_TKINFO"
	.tkinfo
        /*0018*/ 	.word	0x00000002
        /*0030*/ 	.string	""
        /*0030*/ 	.string	"ptxas"
        /*0030*/ 	.string	"Cuda compilation tools, release 13.0, V13.0.88"
        /*0030*/ 	.string	"Build cuda_13.0.r13.0/compiler.36424714_0"
        /*0030*/ 	.string	"-arch sm_100 -m 64 "



//--------------------- .note.nv.cuinfo           --------------------------
	.section	.note.nv.cuinfo,"",@"SHT_NOTE"
	.sectionflags	@"SHF_NOTE_NV_CUINFO"
        /*0018*/ 	.short	0x0002
        /*001a*/ 	.short	0x0064
        /*001c*/ 	.short	0x0082
	.zero		2


//--------------------- .nv.info                  --------------------------
	.section	.nv.info,"",@"SHT_CUDA_INFO"
	.align	4


	//----- nvinfo : EIATTR_REGCOUNT
	.align		4
        /*0000*/ 	.byte	0x04, 0x2f
        /*0002*/ 	.short	(.L_1 - .L_0)
	.align		4
.L_0:
        /*0004*/ 	.word	index@(_Z14my_sgemm_naiveiiifPKfS0_fPf)
        /*0008*/ 	.word	0x00000020


	//----- nvinfo : EIATTR_FRAME_SIZE
	.align		4
.L_1:
        /*000c*/ 	.byte	0x04, 0x11
        /*000e*/ 	.short	(.L_3 - .L_2)
	.align		4
.L_2:
        /*0010*/ 	.word	index@(_Z14my_sgemm_naiveiiifPKfS0_fPf)
        /*0014*/ 	.word	0x00000000


	//----- nvinfo : EIATTR_MIN_STACK_SIZE
	.align		4
.L_3:
        /*0018*/ 	.byte	0x04, 0x12
        /*001a*/ 	.short	(.L_5 - .L_4)
	.align		4
.L_4:
        /*001c*/ 	.word	index@(_Z14my_sgemm_naiveiiifPKfS0_fPf)
        /*0020*/ 	.word	0x00000000
.L_5:


//--------------------- .nv.compat                --------------------------
	.section	.nv.compat,"",@"SHT_CUDA_COMPAT_INFO"
	.align	4
        /*0000*/ 	.byte	0x02, 0x09, 0x00, 0x00, 0x02, 0x02, 0x01, 0x00, 0x02, 0x05, 0x05, 0x00, 0x03, 0x07, 0x01, 0x01
        /*0010*/ 	.byte	0x02, 0x03, 0x00, 0x00, 0x02, 0x06, 0x01, 0x00, 0x04, 0x0b, 0x08, 0x00, 0x09, 0x00, 0x00, 0x00
        /*0020*/ 	.byte	0x00, 0x00, 0x00, 0x00


//--------------------- .nv.info._Z14my_sgemm_naiveiiifPKfS0_fPf --------------------------
	.section	.nv.info._Z14my_sgemm_naiveiiifPKfS0_fPf,"",@"SHT_CUDA_INFO"
	.sectionflags	@""
	.align	4


	//----- nvinfo : EIATTR_CUDA_API_VERSION
	.align		4
        /*0000*/ 	.byte	0x04, 0x37
        /*0002*/ 	.short	(.L_7 - .L_6)
.L_6:
        /*0004*/ 	.word	0x00000082


	//----- nvinfo : EIATTR_KPARAM_INFO
	.align		4
.L_7:
        /*0008*/ 	.byte	0x04, 0x17
        /*000a*/ 	.short	(.L_9 - .L_8)
.L_8:
        /*000c*/ 	.word	0x00000000
        /*0010*/ 	.short	0x0007
        /*0012*/ 	.short	0x0028
        /*0014*/ 	.byte	0x00, 0xf5, 0x21, 0x00


	//----- nvinfo : EIATTR_KPARAM_INFO
	.align		4
.L_9:
        /*0018*/ 	.byte	0x04, 0x17
        /*001a*/ 	.short	(.L_11 - .L_10)
.L_10:
        /*001c*/ 	.word	0x00000000
        /*0020*/ 	.short	0x0006
        /*0022*/ 	.short	0x0020
        /*0024*/ 	.byte	0x00, 0xf0, 0x11, 0x00


	//----- nvinfo : EIATTR_KPARAM_INFO
	.align		4
.L_11:
        /*0028*/ 	.byte	0x04, 0x17
        /*002a*/ 	.short	(.L_13 - .L_12)
.L_12:
        /*002c*/ 	.word	0x00000000
        /*0030*/ 	.short	0x0005
        /*0032*/ 	.short	0x0018
        /*0034*/ 	.byte	0x00, 0xf5, 0x21, 0x00


	//----- nvinfo : EIATTR_KPARAM_INFO
	.align		4
.L_13:
        /*0038*/ 	.byte	0x04, 0x17
        /*003a*/ 	.short	(.L_15 - .L_14)
.L_14:
        /*003c*/ 	.word	0x00000000
        /*0040*/ 	.short	0x0004
        /*0042*/ 	.short	0x0010
        /*0044*/ 	.byte	0x00, 0xf5, 0x21, 0x00


	//----- nvinfo : EIATTR_KPARAM_INFO
	.align		4
.L_15:
        /*0048*/ 	.byte	0x04, 0x17
        /*004a*/ 	.short	(.L_17 - .L_16)
.L_16:
        /*004c*/ 	.word	0x00000000
        /*0050*/ 	.short	0x0003
        /*0052*/ 	.short	0x000c
        /*0054*/ 	.byte	0x00, 0xf0, 0x11, 0x00


	//----- nvinfo : EIATTR_KPARAM_INFO
	.align		4
.L_17:
        /*0058*/ 	.byte	0x04, 0x17
        /*005a*/ 	.short	(.L_19 - .L_18)
.L_18:
        /*005c*/ 	.word	0x00000000
        /*0060*/ 	.short	0x0002
        /*0062*/ 	.short	0x0008
        /*0064*/ 	.byte	0x00, 0xf0, 0x11, 0x00


	//----- nvinfo : EIATTR_KPARAM_INFO
	.align		4
.L_19:
        /*0068*/ 	.byte	0x04, 0x17
        /*006a*/ 	.short	(.L_21 - .L_20)
.L_20:
        /*006c*/ 	.word	0x00000000
        /*0070*/ 	.short	0x0001
        /*0072*/ 	.short	0x0004
        /*0074*/ 	.byte	0x00, 0xf0, 0x11, 0x00


	//----- nvinfo : EIATTR_KPARAM_INFO
	.align		4
.L_21:
        /*0078*/ 	.byte	0x04, 0x17
        /*007a*/ 	.short	(.L_23 - .L_22)
.L_22:
        /*007c*/ 	.word	0x00000000
        /*0080*/ 	.short	0x0000
        /*0082*/ 	.short	0x0000
        /*0084*/ 	.byte	0x00, 0xf0, 0x11, 0x00


	//----- nvinfo : EIATTR_SPARSE_MMA_MASK
	.align		4
.L_23:
        /*0088*/ 	.byte	0x03, 0x50
        /*008a*/ 	.short	0x0000


	//----- nvinfo : EIATTR_MAXREG_COUNT
	.align		4
        /*008c*/ 	.byte	0x03, 0x1b
        /*008e*/ 	.short	0x00ff


	//----- nvinfo : EIATTR_MERCURY_ISA_VERSION
	.align		4
        /*0090*/ 	.byte	0x03, 0x5f
        /*0092*/ 	.short	0x0101


	//----- nvinfo : EIATTR_VRC_CTA_INIT_COUNT
	.align		4
        /*0094*/ 	.byte	0x02, 0x4a
	.zero		1
	.zero		1


	//----- nvinfo : EIATTR_EXIT_INSTR_OFFSETS
	.align		4
        /*0098*/ 	.byte	0x04, 0x1c
        /*009a*/ 	.short	(.L_25 - .L_24)


	//   ....[0]....
.L_24:
        /*009c*/ 	.word	0x000000d0


	//   ....[1]....
        /*00a0*/ 	.word	0x00000ad0


	//----- nvinfo : EIATTR_CBANK_PARAM_SIZE
	.align		4
.L_25:
        /*00a4*/ 	.byte	0x03, 0x19
        /*00a6*/ 	.short	0x0030


	//----- nvinfo : EIATTR_PARAM_CBANK
	.align		4
        /*00a8*/ 	.byte	0x04, 0x0a
        /*00aa*/ 	.short	(.L_27 - .L_26)
	.align		4
.L_26:
        /*00ac*/ 	.word	index@(.nv.constant0._Z14my_sgemm_naiveiiifPKfS0_fPf)
        /*00b0*/ 	.short	0x0380
        /*00b2*/ 	.short	0x0030


	//----- nvinfo : EIATTR_SW_WAR
	.align		4
.L_27:
        /*00b4*/ 	.byte	0x04, 0x36
        /*00b6*/ 	.short	(.L_29 - .L_28)
.L_28:
        /*00b8*/ 	.word	0x00000008
.L_29:


//--------------------- .nv.callgraph             --------------------------
	.section	.nv.callgraph,"",@"SHT_CUDA_CALLGRAPH"
	.align	4
	.sectionentsize	8
	.align		4
        /*0000*/ 	.word	0x00000000
	.align		4
        /*0004*/ 	.word	0xffffffff
	.align		4
        /*0008*/ 	.word	0x00000000
	.align		4
        /*000c*/ 	.word	0xfffffffe
	.align		4
        /*0010*/ 	.word	0x00000000
	.align		4
        /*0014*/ 	.word	0xfffffffd
	.align		4
        /*0018*/ 	.word	0x00000000
	.align		4
        /*001c*/ 	.word	0xfffffffc


//--------------------- .text._Z14my_sgemm_naiveiiifPKfS0_fPf --------------------------
	.section	.text._Z14my_sgemm_naiveiiifPKfS0_fPf,"ax",@progbits
	.align	128
        .global         _Z14my_sgemm_naiveiiifPKfS0_fPf
        .type           _Z14my_sgemm_naiveiiifPKfS0_fPf,@function
        .size           _Z14my_sgemm_naiveiiifPKfS0_fPf,(.L_x_5 - _Z14my_sgemm_naiveiiifPKfS0_fPf)
        .other          _Z14my_sgemm_naiveiiifPKfS0_fPf,@"STO_CUDA_ENTRY STV_DEFAULT"
_Z14my_sgemm_naiveiiifPKfS0_fPf:
.text._Z14my_sgemm_naiveiiifPKfS0_fPf:
[----:B------:R-:W-:Y:S01]  /*0000*/  LDC R1, c[0x0][0x37c] ;  /* 0x0000df00ff017b82 */ /* 0x000fe20000000800 */
[----:B------:R-:W0:Y:S07]  /*0010*/  S2R R8, SR_TID.Y ;  /* 0x0000000000087919 */ /* 0x000e2e0000002200 */
[----:B------:R-:W1:Y:S01]  /*0020*/  S2UR UR4, SR_CTAID.Y ;  /* 0x00000000000479c3 */ /* 0x000e620000002600 */
[----:B------:R-:W2:Y:S07]  /*0030*/  S2R R2, SR_TID.X ;  /* 0x0000000000027919 */ /* 0x000eae0000002100 */
[----:B------:R-:W2:Y:S01]  /*0040*/  LDC R3, c[0x0][0x360] ;  /* 0x0000d800ff037b82 */ /* 0x000ea20000000800 */
[----:B------:R-:W1:Y:S07]  /*0050*/  LDCU UR5, c[0x0][0x364] ;  /* 0x00006c80ff0577ac */ /* 0x000e6e0008000800 */
[----:B------:R-:W2:Y:S08]  /*0060*/  S2UR UR6, SR_CTAID.X ;  /* 0x00000000000679c3 */ /* 0x000eb00000002500 */
[----:B------:R-:W3:Y:S01]  /*0070*/  LDC.64 R4, c[0x0][0x380] ;  /* 0x0000e000ff047b82 */ /* 0x000ee20000000a00 */
[----:B-1----:R-:W-:-:S06]  /*0080*/  UIMAD UR4, UR4, UR5, URZ ;  /* 0x00000005040472a4 */ /* 0x002fcc000f8e02ff */
[----:B0-----:R-:W-:Y:S01]  /*0090*/  IADD3 R0, PT, PT, R8, UR4, RZ ;  /* 0x0000000408007c10 */ /* 0x001fe2000fffe0ff */
[----:B--2---:R-:W-:-:S03]  /*00a0*/  IMAD R3, R3, UR6, R2 ;  /* 0x0000000603037c24 */ /* 0x004fc6000f8e0202 */
[----:B---3--:R-:W-:-:S04]  /*00b0*/  ISETP.GE.U32.AND P0, PT, R0, R5, PT ;  /* 0x000000050000720c */ /* 0x008fc80003f06070 */
[----:B------:R-:W-:-:S13]  /*00c0*/  ISETP.GE.U32.OR P0, PT, R3, R4, P0 ;  /* 0x000000040300720c */ /* 0x000fda0000706470 */
[----:B------:R-:W-:Y:S05]  /*00d0*/  @P0 EXIT ;  /* 0x000000000000094d */ /* 0x000fea0003800000 */
[----:B------:R-:W0:Y:S01]  /*00e0*/  LDC R2, c[0x0][0x388] ;  /* 0x0000e200ff027b82 */ /* 0x000e220000000800 */
[----:B------:R-:W1:Y:S01]  /*00f0*/  LDCU.64 UR6, c[0x0][0x358] ;  /* 0x00006b00ff0677ac */ /* 0x000e620008000a00 */
[----:B------:R-:W-:Y:S01]  /*0100*/  HFMA2 R25, -RZ, RZ, 0, 0 ;  /* 0x00000000ff197431 */ /* 0x000fe200000001ff */
[----:B0-----:R-:W-:-:S13]  /*0110*/  ISETP.GE.AND P0, PT, R2, 0x1, PT ;  /* 0x000000010200780c */ /* 0x001fda0003f06270 */
[----:B-1----:R-:W-:Y:S05]  /*0120*/  @!P0 BRA `(.L_x_0) ;  /* 0x0000000800448947 */ /* 0x002fea0003800000 */
[C---:B------:R-:W-:Y:S02]  /*0130*/  ISETP.GE.U32.AND P1, PT, R2.reuse, 0x8, PT ;  /* 0x000000080200780c */ /* 0x040fe40003f26070 */
[----:B------:R-:W-:Y:S02]  /*0140*/  LOP3.LUT R6, R2, 0x7, RZ, 0xc0, !PT ;  /* 0x0000000702067812 */ /* 0x000fe400078ec0ff */
[----:B------:R-:W-:Y:S02]  /*0150*/  MOV R25, RZ ;  /* 0x000000ff00197202 */ /* 0x000fe40000000f00 */
[----:B------:R-:W-:Y:S02]  /*0160*/  ISETP.NE.AND P0, PT, R6, RZ, PT ;  /* 0x000000ff0600720c */ /* 0x000fe40003f05270 */
[----:B------:R-:W-:-:S05]  /*0170*/  MOV R7, RZ ;  /* 0x000000ff00077202 */ /* 0x000fca0000000f00 */
[----:B------:R-:W-:Y:S06]  /*0180*/  @!P1 BRA `(.L_x_1) ;  /* 0x0000000400249947 */ /* 0x000fec0003800000 */
[----:B------:R-:W-:Y:S01]  /*0190*/  LOP3.LUT R7, R2, 0x7ffffff8, RZ, 0xc0, !PT ;  /* 0x7ffffff802077812 */ /* 0x000fe200078ec0ff */
[C---:B------:R-:W-:Y:S01]  /*01a0*/  IMAD R10, R5.reuse, 0x3, R0 ;  /* 0x00000003050a7824 */ /* 0x040fe200078e0200 */
[C---:B------:R-:W-:Y:S01]  /*01b0*/  IADD3 R4, PT, PT, R5.reuse, UR4, R8 ;  /* 0x0000000405047c10 */ /* 0x040fe2000fffe008 */
[C-C-:B------:R-:W-:Y:S01]  /*01c0*/  IMAD R14, R5.reuse, 0x5, R0.reuse ;  /* 0x00000005050e7824 */ /* 0x140fe200078e0200 */
[CC--:B------:R-:W-:Y:S01]  /*01d0*/  LEA R8, R5.reuse, R0.reuse, 0x1 ;  /* 0x0000000005087211 */ /* 0x0c0fe200078e08ff */
[C-C-:B------:R-:W-:Y:S01]  /*01e0*/  IMAD R9, R5.reuse, 0x6, R0.reuse ;  /* 0x0000000605097824 */ /* 0x140fe200078e0200 */
[C---:B------:R-:W-:Y:S01]  /*01f0*/  LEA R12, R5.reuse, R0, 0x2 ;  /* 0x00000000050c7211 */ /* 0x040fe200078e10ff */
[----:B------:R-:W-:Y:S01]  /*0200*/  IMAD R11, R5, 0x7, R0 ;  /* 0x00000007050b7824 */ /* 0x000fe200078e0200 */
[----:B------:R-:W-:Y:S01]  /*0210*/  MOV R25, RZ ;  /* 0x000000ff00197202 */ /* 0x000fe20000000f00 */
[----:B------:R-:W-:Y:S01]  /*0220*/  IMAD R15, R3, R2, 0x3 ;  /* 0x00000003030f7424 */ /* 0x000fe200078e0202 */
[----:B------:R-:W-:-:S02]  /*0230*/  MOV R13, R0 ;  /* 0x00000000000d7202 */ /* 0x000fc40000000f00 */
[----:B------:R-:W-:-:S07]  /*0240*/  IADD3 R24, PT, PT, -R7, RZ, RZ ;  /* 0x000000ff07187210 */ /* 0x000fce0007ffe1ff */
.L_x_2:
[----:B------:R-:W0:Y:S01]  /*0250*/  LDC.64 R20, c[0x0][0x390] ;  /* 0x0000e400ff147b82 */ /* 0x000e220000000a00 */
[----:B------:R-:W-:-:S07]  /*0260*/  IADD3 R23, PT, PT, R15, -0x3, RZ ;  /* 0xfffffffd0f177810 */ /* 0x000fce0007ffe0ff */
[----:B------:R-:W1:Y:S01]  /*0270*/  LDC.64 R16, c[0x0][0x398] ;  /* 0x0000e600ff107b82 */ /* 0x000e620000000a00 */
[----:B0-----:R-:W-:-:S06]  /*0280*/  IMAD.WIDE.U32 R22, R23, 0x4, R20 ;  /* 0x0000000417167825 */ /* 0x001fcc00078e0014 */
[----:B------:R-:W2:Y:S01]  /*0290*/  LDG.E R22, desc[UR6][R22.64] ;  /* 0x0000000616167981 */ /* 0x000ea2000c1e1900 */
[----:B-1----:R-:W-:-:S06]  /*02a0*/  IMAD.WIDE.U32 R18, R13, 0x4, R16 ;  /* 0x000000040d127825 */ /* 0x002fcc00078e0010 */
[----:B------:R-:W2:Y:S01]  /*02b0*/  LDG.E R18, desc[UR6][R18.64] ;  /* 0x0000000612127981 */ /* 0x000ea2000c1e1900 */
[----:B------:R-:W-:Y:S01]  /*02c0*/  IADD3 R27, PT, PT, R15, -0x2, RZ ;  /* 0xfffffffe0f1b7810 */ /* 0x000fe20007ffe0ff */
[----:B------:R-:W-:-:S06]  /*02d0*/  IMAD.WIDE.U32 R28, R4, 0x4, R16 ;  /* 0x00000004041c7825 */ /* 0x000fcc00078e0010 */
[----:B------:R-:W3:Y:S01]  /*02e0*/  LDG.E R28, desc[UR6][R28.64] ;  /* 0x000000061c1c7981 */ /* 0x000ee2000c1e1900 */
[----:B--2---:R-:W-:Y:S01]  /*02f0*/  FFMA R25, R22, R18, R25 ;  /* 0x0000001216197223 */ /* 0x004fe20000000019 */
[----:B------:R-:W-:Y:S01]  /*0300*/  IMAD.WIDE.U32 R22, R27, 0x4, R20 ;  /* 0x000000041b167825 */ /* 0x000fe200078e0014 */
[----:B------:R-:W-:-:S05]  /*0310*/  IADD3 R27, PT, PT, R15, -0x1, RZ ;  /* 0xffffffff0f1b7810 */ /* 0x000fca0007ffe0ff */
[----:B------:R-:W-:Y:S01]  /*0320*/  IMAD.WIDE.U32 R26, R27, 0x4, R20 ;  /* 0x000000041b1a7825 */ /* 0x000fe200078e0014 */
[----:B------:R-:W3:Y:S04]  /*0330*/  LDG.E R22, desc[UR6][R22.64] ;  /* 0x0000000616167981 */ /* 0x000ee8000c1e1900 */
[----:B------:R0:W2:Y:S02]  /*0340*/  LDG.E R18, desc[UR6][R26.64] ;  /* 0x000000061a127981 */ /* 0x0000a4000c1e1900 */
[----:B0-----:R-:W-:-:S05]  /*0350*/  IMAD.WIDE.U32 R26, R8, 0x4, R16 ;  /* 0x00000004081a7825 */ /* 0x001fca00078e0010 */
[----:B------:R-:W2:Y:S01]  /*0360*/  LDG.E R19, desc[UR6][R26.64] ;  /* 0x000000061a137981 */ /* 0x000ea2000c1e1900 */
[----:B------:R-:W-:Y:S01]  /*0370*/  IADD3 R23, PT, PT, R15, 0x1, RZ ;  /* 0x000000010f177810 */ /* 0x000fe20007ffe0ff */
[----:B---3--:R-:W-:-:S04]  /*0380*/  FFMA R25, R22, R28, R25 ;  /* 0x0000001c16197223 */ /* 0x008fc80000000019 */
[----:B--2---:R-:W-:Y:S01]  /*0390*/  FFMA R25, R18, R19, R25 ;  /* 0x0000001312197223 */ /* 0x004fe20000000019 */
[----:B------:R-:W-:-:S05]  /*03a0*/  IMAD.WIDE.U32 R18, R15, 0x4, R20 ;  /* 0x000000040f127825 */ /* 0x000fca00078e0014 */
[----:B------:R0:W2:Y:S02]  /*03b0*/  LDG.E R28, desc[UR6][R18.64] ;  /* 0x00000006121c7981 */ /* 0x0000a4000c1e1900 */
[----:B0-----:R-:W-:-:S04]  /*03c0*/  IMAD.WIDE.U32 R18, R23, 0x4, R20 ;  /* 0x0000000417127825 */ /* 0x001fc800078e0014 */
[--C-:B------:R-:W-:Y:S02]  /*03d0*/  IMAD.WIDE.U32 R22, R10, 0x4, R16.reuse ;  /* 0x000000040a167825 */ /* 0x100fe400078e0010 */
[----:B------:R-:W3:Y:S04]  /*03e0*/  LDG.E R18, desc[UR6][R18.64] ;  /* 0x0000000612127981 */ /* 0x000ee8000c1e1900 */
[----:B------:R0:W2:Y:S02]  /*03f0*/  LDG.E R29, desc[UR6][R22.64] ;  /* 0x00000006161d7981 */ /* 0x0000a4000c1e1900 */
[----:B0-----:R-:W-:-:S05]  /*0400*/  IMAD.WIDE.U32 R22, R12, 0x4, R16 ;  /* 0x000000040c167825 */ /* 0x001fca00078e0010 */
[----:B------:R0:W3:Y:S01]  /*0410*/  LDG.E R26, desc[UR6][R22.64] ;  /* 0x00000006161a7981 */ /* 0x0000e2000c1e1900 */
[C---:B------:R-:W-:Y:S02]  /*0420*/  IADD3 R27, PT, PT, R15.reuse, 0x3, RZ ;  /* 0x000000030f1b7810 */ /* 0x040fe40007ffe0ff */
[C---:B0-----:R-:W-:Y:S01]  /*0430*/  IADD3 R23, PT, PT, R15.reuse, 0x4, RZ ;  /* 0x000000040f177810 */ /* 0x041fe20007ffe0ff */
[----:B--2---:R-:W-:Y:S01]  /*0440*/  FFMA R25, R28, R29, R25 ;  /* 0x0000001d1c197223 */ /* 0x004fe20000000019 */
[----:B------:R-:W-:-:S05]  /*0450*/  IADD3 R29, PT, PT, R15, 0x2, RZ ;  /* 0x000000020f1d7810 */ /* 0x000fca0007ffe0ff */
[----:B------:R-:W-:-:S06]  /*0460*/  IMAD.WIDE.U32 R28, R29, 0x4, R20 ;  /* 0x000000041d1c7825 */ /* 0x000fcc00078e0014 */
[----:B------:R-:W2:Y:S01]  /*0470*/  LDG.E R28, desc[UR6][R28.64] ;  /* 0x000000061c1c7981 */ /* 0x000ea2000c1e1900 */
[----:B---3--:R-:W-:Y:S01]  /*0480*/  FFMA R25, R18, R26, R25 ;  /* 0x0000001a12197223 */ /* 0x008fe20000000019 */
[----:B------:R-:W-:-:S04]  /*0490*/  IMAD.WIDE.U32 R18, R14, 0x4, R16 ;  /* 0x000000040e127825 */ /* 0x000fc800078e0010 */
[--C-:B------:R-:W-:Y:S02]  /*04a0*/  IMAD.WIDE.U32 R26, R27, 0x4, R20.reuse ;  /* 0x000000041b1a7825 */ /* 0x100fe400078e0014 */
[----:B------:R-:W2:Y:S02]  /*04b0*/  LDG.E R18, desc[UR6][R18.64] ;  /* 0x0000000612127981 */ /* 0x000ea4000c1e1900 */
[----:B------:R-:W-:Y:S02]  /*04c0*/  IMAD.WIDE.U32 R20, R23, 0x4, R20 ;  /* 0x0000000417147825 */ /* 0x000fe400078e0014 */
[----:B------:R-:W3:Y:S02]  /*04d0*/  LDG.E R26, desc[UR6][R26.64] ;  /* 0x000000061a1a7981 */ /* 0x000ee4000c1e1900 */
[--C-:B------:R-:W-:Y:S02]  /*04e0*/  IMAD.WIDE.U32 R22, R9, 0x4, R16.reuse ;  /* 0x0000000409167825 */ /* 0x100fe400078e0010 */
[----:B------:R-:W4:Y:S02]  /*04f0*/  LDG.E R20, desc[UR6][R20.64] ;  /* 0x0000000614147981 */ /* 0x000f24000c1e1900 */
[----:B------:R-:W-:-:S02]  /*0500*/  IMAD.WIDE.U32 R16, R11, 0x4, R16 ;  /* 0x000000040b107825 */ /* 0x000fc400078e0010 */
[----:B------:R-:W3:Y:S04]  /*0510*/  LDG.E R23, desc[UR6][R22.64] ;  /* 0x0000000616177981 */ /* 0x000ee8000c1e1900 */
[----:B------:R-:W4:Y:S01]  /*0520*/  LDG.E R16, desc[UR6][R16.64] ;  /* 0x0000000610107981 */ /* 0x000f22000c1e1900 */
[----:B------:R-:W-:-:S04]  /*0530*/  IADD3 R24, PT, PT, R24, 0x8, RZ ;  /* 0x0000000818187810 */ /* 0x000fc80007ffe0ff */
[----:B------:R-:W-:Y:S02]  /*0540*/  ISETP.NE.AND P1, PT, R24, RZ, PT ;  /* 0x000000ff1800720c */ /* 0x000fe40003f25270 */
[----:B------:R-:W-:Y:S02]  /*0550*/  IADD3 R15, PT, PT, R15, 0x8, RZ ;  /* 0x000000080f0f7810 */ /* 0x000fe40007ffe0ff */
[C---:B------:R-:W-:Y:S02]  /*0560*/  LEA R4, R5.reuse, R4, 0x3 ;  /* 0x0000000405047211 */ /* 0x040fe400078e18ff */
[C---:B------:R-:W-:Y:S02]  /*0570*/  LEA R8, R5.reuse, R8, 0x3 ;  /* 0x0000000805087211 */ /* 0x040fe400078e18ff */
[C---:B------:R-:W-:Y:S02]  /*0580*/  LEA R10, R5.reuse, R10, 0x3 ;  /* 0x0000000a050a7211 */ /* 0x040fe400078e18ff */
[----:B------:R-:W-:-:S02]  /*0590*/  LEA R12, R5, R12, 0x3 ;  /* 0x0000000c050c7211 */ /* 0x000fc400078e18ff */
[C---:B------:R-:W-:Y:S02]  /*05a0*/  LEA R14, R5.reuse, R14, 0x3 ;  /* 0x0000000e050e7211 */ /* 0x040fe400078e18ff */
[C---:B------:R-:W-:Y:S02]  /*05b0*/  LEA R9, R5.reuse, R9, 0x3 ;  /* 0x0000000905097211 */ /* 0x040fe400078e18ff */
[C---:B------:R-:W-:Y:S02]  /*05c0*/  LEA R11, R5.reuse, R11, 0x3 ;  /* 0x0000000b050b7211 */ /* 0x040fe400078e18ff */
[----:B------:R-:W-:Y:S01]  /*05d0*/  LEA R13, R5, R13, 0x3 ;  /* 0x0000000d050d7211 */ /* 0x000fe200078e18ff */
[----:B--2---:R-:W-:-:S04]  /*05e0*/  FFMA R25, R28, R18, R25 ;  /* 0x000000121c197223 */ /* 0x004fc80000000019 */
[----:B---3--:R-:W-:-:S04]  /*05f0*/  FFMA R25, R26, R23, R25 ;  /* 0x000000171a197223 */ /* 0x008fc80000000019 */
[----:B----4-:R-:W-:Y:S01]  /*0600*/  FFMA R25, R20, R16, R25 ;  /* 0x0000001014197223 */ /* 0x010fe20000000019 */
[----:B------:R-:W-:Y:S06]  /*0610*/  @P1 BRA `(.L_x_2) ;  /* 0xfffffffc000c1947 */ /* 0x000fec000383ffff */
.L_x_1:
[----:B------:R-:W-:Y:S05]  /*0620*/  @!P0 BRA `(.L_x_0) ;  /* 0x0000000400048947 */ /* 0x000fea0003800000 */
[----:B------:R-:W-:Y:S02]  /*0630*/  ISETP.GE.U32.AND P0, PT, R6, 0x4, PT ;  /* 0x000000040600780c */ /* 0x000fe40003f06070 */
[----:B------:R-:W-:-:S04]  /*0640*/  LOP3.LUT R24, R2, 0x3, RZ, 0xc0, !PT ;  /* 0x0000000302187812 */ /* 0x000fc800078ec0ff */
[----:B------:R-:W-:-:S07]  /*0650*/  ISETP.NE.AND P1, PT, R24, RZ, PT ;  /* 0x000000ff1800720c */ /* 0x000fce0003f25270 */
[----:B------:R-:W-:Y:S06]  /*0660*/  @!P0 BRA `(.L_x_3) ;  /* 0x00000000007c8947 */ /* 0x000fec0003800000 */
[----:B------:R-:W0:Y:S01]  /*0670*/  LDC.64 R8, c[0x0][0x398] ;  /* 0x0000e600ff087b82 */ /* 0x000e220000000a00 */
[----:B------:R-:W-:Y:S02]  /*0680*/  IMAD R13, R3, R2, R7 ;  /* 0x00000002030d7224 */ /* 0x000fe400078e0207 */
[----:B------:R-:W-:-:S03]  /*0690*/  IMAD R6, R7, R5, R0 ;  /* 0x0000000507067224 */ /* 0x000fc600078e0200 */
[C---:B------:R-:W-:Y:S02]  /*06a0*/  IADD3 R21, PT, PT, R13.reuse, 0x1, RZ ;  /* 0x000000010d157810 */ /* 0x040fe40007ffe0ff */
[----:B------:R-:W1:Y:S01]  /*06b0*/  LDC.64 R10, c[0x0][0x390] ;  /* 0x0000e400ff0a7b82 */ /* 0x000e620000000a00 */
[C---:B------:R-:W-:Y:S02]  /*06c0*/  IADD3 R15, PT, PT, R13.reuse, 0x2, RZ ;  /* 0x000000020d0f7810 */ /* 0x040fe40007ffe0ff */
[----:B------:R-:W-:Y:S01]  /*06d0*/  IADD3 R27, PT, PT, R13, 0x3, RZ ;  /* 0x000000030d1b7810 */ /* 0x000fe20007ffe0ff */
[C---:B0-----:R-:W-:Y:S01]  /*06e0*/  IMAD.WIDE.U32 R18, R6.reuse, 0x4, R8 ;  /* 0x0000000406127825 */ /* 0x041fe200078e0008 */
[----:B------:R-:W-:-:S04]  /*06f0*/  IADD3 R6, PT, PT, R6, R5, RZ ;  /* 0x0000000506067210 */ /* 0x000fc80007ffe0ff */
[CC--:B------:R-:W-:Y:S01]  /*0700*/  IADD3 R14, PT, PT, R6.reuse, R5.reuse, RZ ;  /* 0x00000005060e7210 */ /* 0x0c0fe20007ffe0ff */
[--C-:B-1----:R-:W-:Y:S01]  /*0710*/  IMAD.WIDE.U32 R22, R13, 0x4, R10.reuse ;  /* 0x000000040d167825 */ /* 0x102fe200078e000a */
[----:B------:R-:W2:Y:S03]  /*0720*/  LDG.E R18, desc[UR6][R18.64] ;  /* 0x0000000612127981 */ /* 0x000ea6000c1e1900 */
[----:B------:R-:W-:Y:S01]  /*0730*/  IMAD.WIDE.U32 R20, R21, 0x4, R10 ;  /* 0x0000000415147825 */ /* 0x000fe200078e000a */
[----:B------:R-:W2:Y:S03]  /*0740*/  LDG.E R4, desc[UR6][R22.64] ;  /* 0x0000000616047981 */ /* 0x000ea6000c1e1900 */
[----:B------:R-:W-:Y:S01]  /*0750*/  IMAD.WIDE.U32 R16, R6, 0x4, R8 ;  /* 0x0000000406107825 */ /* 0x000fe200078e0008 */
[----:B------:R-:W-:Y:S01]  /*0760*/  IADD3 R29, PT, PT, R14, R5, RZ ;  /* 0x000000050e1d7210 */ /* 0x000fe20007ffe0ff */
[----:B------:R-:W3:Y:S02]  /*0770*/  LDG.E R20, desc[UR6][R20.64] ;  /* 0x0000000614147981 */ /* 0x000ee4000c1e1900 */
[----:B------:R-:W-:-:S02]  /*0780*/  IMAD.WIDE.U32 R12, R15, 0x4, R10 ;  /* 0x000000040f0c7825 */ /* 0x000fc400078e000a */
[----:B------:R-:W3:Y:S02]  /*0790*/  LDG.E R17, desc[UR6][R16.64] ;  /* 0x0000000610117981 */ /* 0x000ee4000c1e1900 */
[----:B------:R-:W-:Y:S02]  /*07a0*/  IMAD.WIDE.U32 R14, R14, 0x4, R8 ;  /* 0x000000040e0e7825 */ /* 0x000fe400078e0008 */
[----:B------:R-:W4:Y:S02]  /*07b0*/  LDG.E R13, desc[UR6][R12.64] ;  /* 0x000000060c0d7981 */ /* 0x000f24000c1e1900 */
[----:B------:R-:W-:Y:S02]  /*07c0*/  IMAD.WIDE.U32 R10, R27, 0x4, R10 ;  /* 0x000000041b0a7825 */ /* 0x000fe400078e000a */
[----:B------:R-:W4:Y:S02]  /*07d0*/  LDG.E R14, desc[UR6][R14.64] ;  /* 0x000000060e0e7981 */ /* 0x000f24000c1e1900 */
[----:B------:R-:W-:-:S02]  /*07e0*/  IMAD.WIDE.U32 R8, R29, 0x4, R8 ;  /* 0x000000041d087825 */ /* 0x000fc400078e0008 */
[----:B------:R-:W5:Y:S04]  /*07f0*/  LDG.E R11, desc[UR6][R10.64] ;  /* 0x000000060a0b7981 */ /* 0x000f68000c1e1900 */
[----:B------:R-:W5:Y:S01]  /*0800*/  LDG.E R8, desc[UR6][R8.64] ;  /* 0x0000000608087981 */ /* 0x000f62000c1e1900 */
[----:B------:R-:W-:Y:S01]  /*0810*/  IADD3 R7, PT, PT, R7, 0x4, RZ ;  /* 0x0000000407077810 */ /* 0x000fe20007ffe0ff */
[----:B--2---:R-:W-:-:S04]  /*0820*/  FFMA R25, R4, R18, R25 ;  /* 0x0000001204197223 */ /* 0x004fc80000000019 */
[----:B---3--:R-:W-:-:S04]  /*0830*/  FFMA R20, R20, R17, R25 ;  /* 0x0000001114147223 */ /* 0x008fc80000000019 */
[----:B----4-:R-:W-:-:S04]  /*0840*/  FFMA R20, R13, R14, R20 ;  /* 0x0000000e0d147223 */ /* 0x010fc80000000014 */
[----:B-----5:R-:W-:-:S07]  /*0850*/  FFMA R25, R11, R8, R20 ;  /* 0x000000080b197223 */ /* 0x020fce0000000014 */
.L_x_3:
[----:B------:R-:W-:Y:S05]  /*0860*/  @!P1 BRA `(.L_x_0) ;  /* 0x0000000000749947 */ /* 0x000fea0003800000 */
[----:B------:R-:W0:Y:S01]  /*0870*/  LDC.64 R16, c[0x0][0x390] ;  /* 0x0000e400ff107b82 */ /* 0x000e220000000a00 */
[----:B------:R-:W-:Y:S02]  /*0880*/  ISETP.NE.AND P0, PT, R24, 0x1, PT ;  /* 0x000000011800780c */ /* 0x000fe40003f05270 */
[----:B------:R-:W-:-:S04]  /*0890*/  LOP3.LUT R4, R2, 0x1, RZ, 0xc0, !PT ;  /* 0x0000000102047812 */ /* 0x000fc800078ec0ff */
[----:B------:R-:W-:Y:S01]  /*08a0*/  ISETP.NE.U32.AND P1, PT, R4, 0x1, PT ;  /* 0x000000010400780c */ /* 0x000fe20003f25070 */
[----:B------:R-:W1:Y:S06]  /*08b0*/  LDC.64 R8, c[0x0][0x398] ;  /* 0x0000e600ff087b82 */ /* 0x000e6c0000000a00 */
[----:B------:R-:W-:Y:S02]  /*08c0*/  @P0 IMAD R15, R3, R2, R7 ;  /* 0x00000002030f0224 */ /* 0x000fe400078e0207 */
[----:B------:R-:W2:Y:S01]  /*08d0*/  LDC.64 R10, c[0x0][0x390] ;  /* 0x0000e400ff0a7b82 */ /* 0x000ea20000000a00 */
[C---:B------:R-:W-:Y:S01]  /*08e0*/  @P0 IMAD R14, R7.reuse, R5, R0 ;  /* 0x00000005070e0224 */ /* 0x040fe200078e0200 */
[----:B------:R-:W-:-:S02]  /*08f0*/  @P0 IADD3 R7, PT, PT, R7, 0x2, RZ ;  /* 0x0000000207070810 */ /* 0x000fc40007ffe0ff */
[C---:B------:R-:W-:Y:S02]  /*0900*/  @P0 IADD3 R21, PT, PT, R15.reuse, 0x1, RZ ;  /* 0x000000010f150810 */ /* 0x040fe40007ffe0ff */
[----:B------:R-:W-:Y:S02]  /*0910*/  @P0 IADD3 R23, PT, PT, R14, R5, RZ ;  /* 0x000000050e170210 */ /* 0x000fe40007ffe0ff */
[----:B------:R-:W3:Y:S01]  /*0920*/  LDC.64 R12, c[0x0][0x398] ;  /* 0x0000e600ff0c7b82 */ /* 0x000ee20000000a00 */
[----:B0-----:R-:W-:-:S04]  /*0930*/  @P0 IMAD.WIDE.U32 R18, R15, 0x4, R16 ;  /* 0x000000040f120825 */ /* 0x001fc800078e0010 */
[----:B------:R-:W-:Y:S01]  /*0940*/  @P0 IMAD.WIDE.U32 R16, R21, 0x4, R16 ;  /* 0x0000000415100825 */ /* 0x000fe200078e0010 */
[----:B------:R-:W4:Y:S03]  /*0950*/  @P0 LDG.E R4, desc[UR6][R18.64] ;  /* 0x0000000612040981 */ /* 0x000f26000c1e1900 */
[----:B-1----:R-:W-:Y:S02]  /*0960*/  @P0 IMAD.WIDE.U32 R14, R14, 0x4, R8 ;  /* 0x000000040e0e0825 */ /* 0x002fe400078e0008 */
[----:B------:R-:W5:Y:S02]  /*0970*/  @P0 LDG.E R17, desc[UR6][R16.64] ;  /* 0x0000000610110981 */ /* 0x000f64000c1e1900 */
[----:B------:R-:W-:Y:S02]  /*0980*/  @!P1 IMAD R21, R3, R2, R7 ;  /* 0x0000000203159224 */ /* 0x000fe400078e0207 */
[----:B------:R-:W-:Y:S01]  /*0990*/  @P0 IMAD.WIDE.U32 R8, R23, 0x4, R8 ;  /* 0x0000000417080825 */ /* 0x000fe200078e0008 */
[----:B------:R-:W4:Y:S03]  /*09a0*/  @P0 LDG.E R14, desc[UR6][R14.64] ;  /* 0x000000060e0e0981 */ /* 0x000f26000c1e1900 */
[----:B------:R-:W-:-:S02]  /*09b0*/  @!P1 IMAD R7, R7, R5, R0 ;  /* 0x0000000507079224 */ /* 0x000fc400078e0200 */
[----:B--2---:R-:W-:Y:S01]  /*09c0*/  @!P1 IMAD.WIDE.U32 R10, R21, 0x4, R10 ;  /* 0x00000004150a9825 */ /* 0x004fe200078e000a */
[----:B------:R-:W5:Y:S03]  /*09d0*/  @P0 LDG.E R8, desc[UR6][R8.64] ;  /* 0x0000000608080981 */ /* 0x000f66000c1e1900 */
[----:B---3--:R-:W-:Y:S02]  /*09e0*/  @!P1 IMAD.WIDE.U32 R12, R7, 0x4, R12 ;  /* 0x00000004070c9825 */ /* 0x008fe400078e000c */
[----:B------:R-:W2:Y:S04]  /*09f0*/  @!P1 LDG.E R10, desc[UR6][R10.64] ;  /* 0x000000060a0a9981 */ /* 0x000ea8000c1e1900 */
[----:B------:R-:W2:Y:S01]  /*0a00*/  @!P1 LDG.E R12, desc[UR6][R12.64] ;  /* 0x000000060c0c9981 */ /* 0x000ea2000c1e1900 */
[----:B----4-:R-:W-:-:S04]  /*0a10*/  @P0 FFMA R4, R4, R14, R25 ;  /* 0x0000000e04040223 */ /* 0x010fc80000000019 */
[----:B-----5:R-:W-:-:S04]  /*0a20*/  @P0 FFMA R25, R17, R8, R4 ;  /* 0x0000000811190223 */ /* 0x020fc80000000004 */
[----:B--2---:R-:W-:-:S07]  /*0a30*/  @!P1 FFMA R25, R10, R12, R25 ;  /* 0x0000000c0a199223 */ /* 0x004fce0000000019 */
.L_x_0:
[----:B------:R-:W0:Y:S01]  /*0a40*/  LDC.64 R6, c[0x0][0x3a8] ;  /* 0x0000ea00ff067b82 */ /* 0x000e220000000a00 */
[----:B------:R-:W-:Y:S01]  /*0a50*/  IMAD R3, R3, R5, R0 ;  /* 0x0000000503037224 */ /* 0x000fe200078e0200 */
[----:B------:R-:W1:Y:S01]  /*0a60*/  LDCU UR5, c[0x0][0x3a0] ;  /* 0x00007400ff0577ac */ /* 0x000e620008000800 */
[----:B------:R-:W2:Y:S02]  /*0a70*/  LDCU UR8, c[0x0][0x38c] ;  /* 0x00007180ff0877ac */ /* 0x000ea40008000800 */
[----:B0-----:R-:W-:-:S05]  /*0a80*/  IMAD.WIDE.U32 R2, R3, 0x4, R6 ;  /* 0x0000000403027825 */ /* 0x001fca00078e0006 */
[----:B------:R-:W1:Y:S02]  /*0a90*/  LDG.E R0, desc[UR6][R2.64] ;  /* 0x0000000602007981 */ /* 0x000e64000c1e1900 */
[----:B-1----:R-:W-:-:S04]  /*0aa0*/  FMUL R0, R0, UR5 ;  /* 0x0000000500007c20 */ /* 0x002fc80008400000 */
[----:B--2---:R-:W-:-:S05]  /*0ab0*/  FFMA R25, R25, UR8, R0 ;  /* 0x0000000819197c23 */ /* 0x004fca0008000000 */
[----:B------:R-:W-:Y:S01]  /*0ac0*/  STG.E desc[UR6][R2.64], R25 ;  /* 0x0000001902007986 */ /* 0x000fe2000c101906 */
[----:B------:R-:W-:Y:S05]  /*0ad0*/  EXIT ;  /* 0x000000000000794d */ /* 0x000fea0003800000 */
.L_x_4:
[----:B------:R-:W-:-:S00]  /*0ae0*/  BRA `(.L_x_4) ;  /* 0xfffffffc00fc7947 */ /* 0x000fc0000383ffff */
[----:B------:R-:W-:-:S00]  /*0af0*/  NOP ;  /* 0x0000000000007918 */ /* 0x000fc00000000000 */
        /* <DEDUP_REMOVED lines=8> */
.L_x_5:


//--------------------- .nv.shared.reserved.0     --------------------------
	.section	.nv.shared.reserved.0,"aw",@nobits
	.weak		__nv_reservedSMEM_offset_0_alias
	.size		__nv_reservedSMEM_offset_0_alias, 0, 64
	.other		__nv_reservedSMEM_offset_0_alias,@"STO_CUDA_RESERVED_SHARED STV_DEFAULT"
__nv_reservedSMEM_offset_0_alias:
	.zero		0
	.zero		64


//--------------------- .nv.constant0._Z14my_sgemm_naiveiiifPKfS0_fPf --------------------------
	.section	.nv.constant0._Z14my_sgemm_naiveiiifPKfS0_fPf,"a",@progbits
	.sectionflags	@""
	.align	4
.nv.constant0._Z14my_sgemm_naiveiiifPKfS0_fPf:
	.zero		944


//--------------------- SYMBOLS --------------------------

	.type		.nv.reservedSmem.offset0,@object
	.size		.nv.reservedSmem.offset0,0x4
